//
// Generated by NVIDIA NVVM Compiler
//
// Compiler Build ID: CL-36424714
// Cuda compilation tools, release 13.0, V13.0.88
// Based on NVVM 20.0.0
//

.version 9.0
.target sm_100
.address_size 64

	// .globl	_Z4sortPlPy

.visible .entry _Z4sortPlPy(
	.param .u64 .ptr .align 1 _Z4sortPlPy_param_0,
	.param .u64 .ptr .align 1 _Z4sortPlPy_param_1
)
{
	.reg .pred 	%p<18>;
	.reg .b32 	%r<3>;
	.reg .b64 	%rd<25>;

	ld.param.u64 	%rd21, [_Z4sortPlPy_param_0];
	cvta.to.global.u64 	%rd22, %rd21;
	mov.u32 	%r1, %tid.x;
	shl.b32 	%r2, %r1, 1;
	mul.wide.u32 	%rd23, %r2, 8;
	add.s64 	%rd1, %rd22, %rd23;
	mov.b64 	%rd24, 504;
$L__BB0_1:
	setp.gt.u32 	%p1, %r1, 499;
	@%p1 bra 	$L__BB0_4;
	ld.global.u64 	%rd3, [%rd1];
	ld.global.u64 	%rd4, [%rd1+8];
	setp.le.s64 	%p2, %rd3, %rd4;
	@%p2 bra 	$L__BB0_4;
	st.global.u64 	[%rd1], %rd4;
	st.global.u64 	[%rd1+8], %rd3;
$L__BB0_4:
	setp.gt.u32 	%p3, %r1, 498;
	bar.sync 	0;
	@%p3 bra 	$L__BB0_7;
	ld.global.u64 	%rd5, [%rd1+8];
	ld.global.u64 	%rd6, [%rd1+16];
	setp.le.s64 	%p4, %rd5, %rd6;
	@%p4 bra 	$L__BB0_7;
	st.global.u64 	[%rd1+8], %rd6;
	st.global.u64 	[%rd1+16], %rd5;
$L__BB0_7:
	bar.sync 	0;
	add.s64 	%rd24, %rd24, -4;
	setp.eq.s64 	%p5, %rd24, 0;
	@%p5 bra 	$L__BB0_27;
	setp.gt.u32 	%p6, %r1, 499;
	@%p6 bra 	$L__BB0_11;
	ld.global.u64 	%rd8, [%rd1];
	ld.global.u64 	%rd9, [%rd1+8];
	setp.le.s64 	%p7, %rd8, %rd9;
	@%p7 bra 	$L__BB0_11;
	st.global.u64 	[%rd1], %rd9;
	st.global.u64 	[%rd1+8], %rd8;
$L__BB0_11:
	setp.gt.u32 	%p8, %r1, 498;
	bar.sync 	0;
	@%p8 bra 	$L__BB0_14;
	ld.global.u64 	%rd10, [%rd1+8];
	ld.global.u64 	%rd11, [%rd1+16];
	setp.le.s64 	%p9, %rd10, %rd11;
	@%p9 bra 	$L__BB0_14;
	st.global.u64 	[%rd1+8], %rd11;
	st.global.u64 	[%rd1+16], %rd10;
$L__BB0_14:
	setp.gt.u32 	%p10, %r1, 499;
	bar.sync 	0;
	@%p10 bra 	$L__BB0_17;
	ld.global.u64 	%rd12, [%rd1];
	ld.global.u64 	%rd13, [%rd1+8];
	setp.le.s64 	%p11, %rd12, %rd13;
	@%p11 bra 	$L__BB0_17;
	st.global.u64 	[%rd1], %rd13;
	st.global.u64 	[%rd1+8], %rd12;
$L__BB0_17:
	setp.gt.u32 	%p12, %r1, 498;
	bar.sync 	0;
	@%p12 bra 	$L__BB0_20;
	ld.global.u64 	%rd14, [%rd1+8];
	ld.global.u64 	%rd15, [%rd1+16];
	setp.le.s64 	%p13, %rd14, %rd15;
	@%p13 bra 	$L__BB0_20;
	st.global.u64 	[%rd1+8], %rd15;
	st.global.u64 	[%rd1+16], %rd14;
$L__BB0_20:
	setp.gt.u32 	%p14, %r1, 499;
	bar.sync 	0;
	@%p14 bra 	$L__BB0_23;
	ld.global.u64 	%rd16, [%rd1];
	ld.global.u64 	%rd17, [%rd1+8];
	setp.le.s64 	%p15, %rd16, %rd17;
	@%p15 bra 	$L__BB0_23;
	st.global.u64 	[%rd1], %rd17;
	st.global.u64 	[%rd1+8], %rd16;
$L__BB0_23:
	setp.gt.u32 	%p16, %r1, 498;
	bar.sync 	0;
	@%p16 bra 	$L__BB0_26;
	ld.global.u64 	%rd18, [%rd1+8];
	ld.global.u64 	%rd19, [%rd1+16];
	setp.le.s64 	%p17, %rd18, %rd19;
	@%p17 bra 	$L__BB0_26;
	st.global.u64 	[%rd1+8], %rd19;
	st.global.u64 	[%rd1+16], %rd18;
$L__BB0_26:
	bar.sync 	0;
	bra.uni 	$L__BB0_1;
$L__BB0_27:
	ret;

}


// ===== COMPILED SASS (sm_100) =====

	.target	sm_100

	.elftype	@"ET_EXEC"


//--------------------- .note.nv.tkinfo           --------------------------
	.section	.note.nv.tkinfo,"",@"SHT_NOTE"
	.sectionflags	@"SHF_NOTE_NV_TKINFO"
	.tkinfo
        /*0018*/ 	.word	0x00000002
        /*0030*/ 	.string	""
        /*0030*/ 	.string	"ptxas"
        /*0030*/ 	.string	"Cuda compilation tools, release 13.0, V13.0.88"
        /*0030*/ 	.string	"Build cuda_13.0.r13.0/compiler.36424714_0"
        /*0030*/ 	.string	"-arch sm_100 -m 64 "



//--------------------- .note.nv.cuinfo           --------------------------
	.section	.note.nv.cuinfo,"",@"SHT_NOTE"
	.sectionflags	@"SHF_NOTE_NV_CUINFO"
        /*0018*/ 	.short	0x0002
        /*001a*/ 	.short	0x0064
        /*001c*/ 	.short	0x0082
	.zero		2


//--------------------- .nv.info                  --------------------------
	.section	.nv.info,"",@"SHT_CUDA_INFO"
	.align	4


	//----- nvinfo : EIATTR_REGCOUNT
	.align		4
        /*0000*/ 	.byte	0x04, 0x2f
        /*0002*/ 	.short	(.L_1 - .L_0)
	.align		4
.L_0:
        /*0004*/ 	.word	index@(_Z4sortPlPy)
        /*0008*/ 	.word	0x0000000a


	//----- nvinfo : EIATTR_FRAME_SIZE
	.align		4
.L_1:
        /*000c*/ 	.byte	0x04, 0x11
        /*000e*/ 	.short	(.L_3 - .L_2)
	.align		4
.L_2:
        /*0010*/ 	.word	index@(_Z4sortPlPy)
        /*0014*/ 	.word	0x00000000


	//----- nvinfo : EIATTR_MIN_STACK_SIZE
	.align		4
.L_3:
        /*0018*/ 	.byte	0x04, 0x12
        /*001a*/ 	.short	(.L_5 - .L_4)
	.align		4
.L_4:
        /*001c*/ 	.word	index@(_Z4sortPlPy)
        /*0020*/ 	.word	0x00000000
.L_5:


//--------------------- .nv.compat                --------------------------
	.section	.nv.compat,"",@"SHT_CUDA_COMPAT_INFO"
	.align	4
        /*0000*/ 	.byte	0x02, 0x09, 0x00, 0x00, 0x02, 0x02, 0x01, 0x00, 0x02, 0x05, 0x05, 0x00, 0x03, 0x07, 0x01, 0x01
        /*0010*/ 	.byte	0x02, 0x03, 0x00, 0x00, 0x02, 0x06, 0x01, 0x00, 0x04, 0x0b, 0x08, 0x00, 0x09, 0x00, 0x00, 0x00
        /*0020*/ 	.byte	0x00, 0x00, 0x00, 0x00


//--------------------- .nv.info._Z4sortPlPy      --------------------------
	.section	.nv.info._Z4sortPlPy,"",@"SHT_CUDA_INFO"
	.sectionflags	@""
	.align	4


	//----- nvinfo : EIATTR_CUDA_API_VERSION
	.align		4
        /*0000*/ 	.byte	0x04, 0x37
        /*0002*/ 	.short	(.L_7 - .L_6)
.L_6:
        /*0004*/ 	.word	0x00000082


	//----- nvinfo : EIATTR_KPARAM_INFO
	.align		4
.L_7:
        /*0008*/ 	.byte	0x04, 0x17
        /*000a*/ 	.short	(.L_9 - .L_8)
.L_8:
        /*000c*/ 	.word	0x00000000
        /*0010*/ 	.short	0x0001
        /*0012*/ 	.short	0x0008
        /*0014*/ 	.byte	0x00, 0xf5, 0x21, 0x00


	//----- nvinfo : EIATTR_KPARAM_INFO
	.align		4
.L_9:
        /*0018*/ 	.byte	0x04, 0x17
        /*001a*/ 	.short	(.L_11 - .L_10)
.L_10:
        /*001c*/ 	.word	0x00000000
        /*0020*/ 	.short	0x0000
        /*0022*/ 	.short	0x0000
        /*0024*/ 	.byte	0x00, 0xf5, 0x21, 0x00


	//----- nvinfo : EIATTR_SPARSE_MMA_MASK
	.align		4
.L_11:
        /*0028*/ 	.byte	0x03, 0x50
        /*002a*/ 	.short	0x0000


	//----- nvinfo : EIATTR_MAXREG_COUNT
	.align		4
        /*002c*/ 	.byte	0x03, 0x1b
        /*002e*/ 	.short	0x00ff


	//----- nvinfo : EIATTR_NUM_BARRIERS
	.align		4
        /*0030*/ 	.byte	0x02, 0x4c
        /*0032*/ 	.byte	0x01
	.zero		1


	//----- nvinfo : EIATTR_MERCURY_ISA_VERSION
	.align		4
        /*0034*/ 	.byte	0x03, 0x5f
        /*0036*/ 	.short	0x0101


	//----- nvinfo : EIATTR_VRC_CTA_INIT_COUNT
	.align		4
        /*0038*/ 	.byte	0x02, 0x4a
	.zero		1
	.zero		1


	//----- nvinfo : EIATTR_EXIT_INSTR_OFFSETS
	.align		4
        /*003c*/ 	.byte	0x04, 0x1c
        /*003e*/ 	.short	(.L_13 - .L_12)


	//   ....[0]....
.L_12:
        /*0040*/ 	.word	0x00000220


	//----- nvinfo : EIATTR_CRS_STACK_SIZE
	.align		4
.L_13:
        /*0044*/ 	.byte	0x04, 0x1e
        /*0046*/ 	.short	(.L_15 - .L_14)
.L_14:
        /*0048*/ 	.word	0x00000000


	//----- nvinfo : EIATTR_CBANK_PARAM_SIZE
	.align		4
.L_15:
        /*004c*/ 	.byte	0x03, 0x19
        /*004e*/ 	.short	0x0010


	//----- nvinfo : EIATTR_PARAM_CBANK
	.align		4
        /*0050*/ 	.byte	0x04, 0x0a
        /*0052*/ 	.short	(.L_17 - .L_16)
	.align		4
.L_16:
        /*0054*/ 	.word	index@(.nv.constant0._Z4sortPlPy)
        /*0058*/ 	.short	0x0380
        /*005a*/ 	.short	0x0010


	//----- nvinfo : EIATTR_SW_WAR
	.align		4
.L_17:
        /*005c*/ 	.byte	0x04, 0x36
        /*005e*/ 	.short	(.L_19 - .L_18)
.L_18:
        /*0060*/ 	.word	0x00000008
.L_19:


//--------------------- .nv.callgraph             --------------------------
	.section	.nv.callgraph,"",@"SHT_CUDA_CALLGRAPH"
	.align	4
	.sectionentsize	8
	.align		4
        /*0000*/ 	.word	0x00000000
	.align		4
        /*0004*/ 	.word	0xffffffff
	.align		4
        /*0008*/ 	.word	0x00000000
	.align		4
        /*000c*/ 	.word	0xfffffffe
	.align		4
        /*0010*/ 	.word	0x00000000
	.align		4
        /*0014*/ 	.word	0xfffffffd
	.align		4
        /*0018*/ 	.word	0x00000000
	.align		4
        /*001c*/ 	.word	0xfffffffc


//--------------------- .text._Z4sortPlPy         --------------------------
	.section	.text._Z4sortPlPy,"ax",@progbits
	.align	128
        .global         _Z4sortPlPy
        .type           _Z4sortPlPy,@function
        .size           _Z4sortPlPy,(.L_x_18 - _Z4sortPlPy)
        .other          _Z4sortPlPy,@"STO_CUDA_ENTRY STV_DEFAULT"
_Z4sortPlPy:
.text._Z4sortPlPy:
[----:B------:R-:W-:Y:S01]  /*0000*/  LDC R1, c[0x0][0x37c] ;  /* 0x0000df00ff017b82 */ /* 0x000fe20000000800 */
[----:B------:R-:W0:Y:S07]  /*0010*/  S2R R0, SR_TID.X ;  /* 0x0000000000007919 */ /* 0x000e2e0000002100 */
[----:B------:R-:W1:Y:S01]  /*0020*/  LDC.64 R2, c[0x0][0x380] ;  /* 0x0000e000ff027b82 */ /* 0x000e620000000a00 */
[----:B------:R-:W2:Y:S01]  /*0030*/  LDCU.64 UR8, c[0x0][0x358] ;  /* 0x00006b00ff0877ac */ /* 0x000ea20008000a00 */
[----:B------:R-:W-:Y:S01]  /*0040*/  UMOV UR7, 0x1f8 ;  /* 0x000001f800077882 */ /* 0x000fe20000000000 */
[----:B------:R-:W-:Y:S01]  /*0050*/  UMOV UR4, URZ ;  /* 0x000000ff00047c82 */ /* 0x000fe20008000000 */
[C---:B0-----:R-:W-:Y:S01]  /*0060*/  IMAD.SHL.U32 R5, R0.reuse, 0x2, RZ ;  /* 0x0000000200057824 */ /* 0x041fe200078e00ff */
[----:B------:R-:W-:-:S03]  /*0070*/  ISETP.GT.U32.AND P2, PT, R0, 0x1f3, PT ;  /* 0x000001f30000780c */ /* 0x000fc60003f44070 */
[----:B-12---:R-:W-:-:S10]  /*0080*/  IMAD.WIDE.U32 R2, R5, 0x8, R2 ;  /* 0x0000000805027825 */ /* 0x006fd400078e0002 */
.L_x_16:
[----:B------:R-:W-:Y:S01]  /*0090*/  BSSY.RECONVERGENT B0, `(.L_x_0) ;  /* 0x0000009000007945 */ /* 0x000fe20003800200 */
[----:B------:R-:W-:-:S03]  /*00a0*/  ISETP.GT.U32.AND P1, PT, R0, 0x1f2, PT ;  /* 0x000001f20000780c */ /* 0x000fc60003f24070 */
[----:B01234-:R-:W-:Y:S10]  /*00b0*/  @P2 BRA `(.L_x_1) ;  /* 0x0000000000182947 */ /* 0x01fff40003800000 */
[----:B------:R-:W2:Y:S04]  /*00c0*/  LDG.E.64 R4, desc[UR8][R2.64] ;  /* 0x0000000802047981 */ /* 0x000ea8000c1e1b00 */
[----:B------:R-:W2:Y:S02]  /*00d0*/  LDG.E.64 R6, desc[UR8][R2.64+0x8] ;  /* 0x0000080802067981 */ /* 0x000ea4000c1e1b00 */
[----:B--2---:R-:W-:-:S04]  /*00e0*/  ISETP.GT.U32.AND P0, PT, R4, R6, PT ;  /* 0x000000060400720c */ /* 0x004fc80003f04070 */
[----:B------:R-:W-:-:S13]  /*00f0*/  ISETP.GT.AND.EX P0, PT, R5, R7, PT, P0 ;  /* 0x000000070500720c */ /* 0x000fda0003f04300 */
[----:B------:R0:W-:Y:S04]  /*0100*/  @P0 STG.E.64 desc[UR8][R2.64], R6 ;  /* 0x0000000602000986 */ /* 0x0001e8000c101b08 */
[----:B------:R0:W-:Y:S02]  /*0110*/  @P0 STG.E.64 desc[UR8][R2.64+0x8], R4 ;  /* 0x0000080402000986 */ /* 0x0001e4000c101b08 */
.L_x_1:
[----:B------:R-:W-:Y:S05]  /*0120*/  BSYNC.RECONVERGENT B0 ;  /* 0x0000000000007941 */ /* 0x000fea0003800200 */
.L_x_0:
[----:B------:R-:W-:Y:S06]  /*0130*/  BAR.SYNC.DEFER_BLOCKING 0x0 ;  /* 0x0000000000007b1d */ /* 0x000fec0000010000 */
[----:B------:R-:W-:Y:S04]  /*0140*/  BSSY.RECONVERGENT B0, `(.L_x_2) ;  /* 0x0000008000007945 */ /* 0x000fe80003800200 */
[----:B------:R-:W-:Y:S05]  /*0150*/  @P1 BRA `(.L_x_3) ;  /* 0x0000000000181947 */ /* 0x000fea0003800000 */
[----:B0-----:R-:W2:Y:S04]  /*0160*/  LDG.E.64 R4, desc[UR8][R2.64+0x8] ;  /* 0x0000080802047981 */ /* 0x001ea8000c1e1b00 */
[----:B------:R-:W2:Y:S02]  /*0170*/  LDG.E.64 R6, desc[UR8][R2.64+0x10] ;  /* 0x0000100802067981 */ /* 0x000ea4000c1e1b00 */
[----:B--2---:R-:W-:-:S04]  /*0180*/  ISETP.GT.U32.AND P0, PT, R4, R6, PT ;  /* 0x000000060400720c */ /* 0x004fc80003f04070 */
[----:B------:R-:W-:-:S13]  /*0190*/  ISETP.GT.AND.EX P0, PT, R5, R7, PT, P0 ;  /* 0x000000070500720c */ /* 0x000fda0003f04300 */
[----:B------:R1:W-:Y:S04]  /*01a0*/  @P0 STG.E.64 desc[UR8][R2.64+0x8], R6 ;  /* 0x0000080602000986 */ /* 0x0003e8000c101b08 */
[----:B------:R1:W-:Y:S02]  /*01b0*/  @P0 STG.E.64 desc[UR8][R2.64+0x10], R4 ;  /* 0x0000100402000986 */ /* 0x0003e4000c101b08 */
.L_x_3:
[----:B------:R-:W-:Y:S05]  /*01c0*/  BSYNC.RECONVERGENT B0 ;  /* 0x0000000000007941 */ /* 0x000fea0003800200 */
.L_x_2:
[----:B------:R-:W-:Y:S01]  /*01d0*/  BAR.SYNC.DEFER_BLOCKING 0x0 ;  /* 0x0000000000007b1d */ /* 0x000fe20000010000 */
[----:B------:R-:W-:-:S04]  /*01e0*/  UIADD3 UR5, UP0, UPT, UR7, -0x4, URZ ;  /* 0xfffffffc07057890 */ /* 0x000fc8000ff1e0ff */
[----:B------:R-:W-:Y:S02]  /*01f0*/  UIADD3.X UR6, UPT, UPT, UR4, -0x1, URZ, UP0, !UPT ;  /* 0xffffffff04067890 */ /* 0x000fe400087fe4ff */
[----:B------:R-:W-:-:S04]  /*0200*/  ISETP.NE.U32.AND P0, PT, RZ, UR5, PT ;  /* 0x00000005ff007c0c */ /* 0x000fc8000bf05070 */
[----:B------:R-:W-:-:S13]  /*0210*/  ISETP.NE.AND.EX P0, PT, RZ, UR6, PT, P0 ;  /* 0x00000006ff007c0c */ /* 0x000fda000bf05300 */
[----:B------:R-:W-:Y:S05]  /*0220*/  @!P0 EXIT ;  /* 0x000000000000894d */ /* 0x000fea0003800000 */
[----:B------:R-:W-:Y:S01]  /*0230*/  ISETP.GT.U32.AND P2, PT, R0, 0x1f3, PT ;  /* 0x000001f30000780c */ /* 0x000fe20003f44070 */
[----:B------:R-:W-:Y:S01]  /*0240*/  UMOV UR7, UR5 ;  /* 0x0000000500077c82 */ /* 0x000fe20008000000 */
[----:B------:R-:W-:Y:S01]  /*0250*/  UMOV UR4, UR6 ;  /* 0x0000000600047c82 */ /* 0x000fe20008000000 */
[----:B------:R-:W-:Y:S10]  /*0260*/  BSSY.RECONVERGENT B0, `(.L_x_4) ;  /* 0x0000008000007945 */ /* 0x000ff40003800200 */
[----:B------:R-:W-:Y:S05]  /*0270*/  @P2 BRA `(.L_x_5) ;  /* 0x0000000000182947 */ /* 0x000fea0003800000 */
[----:B01----:R-:W2:Y:S04]  /*0280*/  LDG.E.64 R4, desc[UR8][R2.64] ;  /* 0x0000000802047981 */ /* 0x003ea8000c1e1b00 */
[----:B------:R-:W2:Y:S02]  /*0290*/  LDG.E.64 R6, desc[UR8][R2.64+0x8] ;  /* 0x0000080802067981 */ /* 0x000ea4000c1e1b00 */
[----:B--2---:R-:W-:-:S04]  /*02a0*/  ISETP.GT.U32.AND P0, PT, R4, R6, PT ;  /* 0x000000060400720c */ /* 0x004fc80003f04070 */
[----:B------:R-:W-:-:S13]  /*02b0*/  ISETP.GT.AND.EX P0, PT, R5, R7, PT, P0 ;  /* 0x000000070500720c */ /* 0x000fda0003f04300 */
[----:B------:R2:W-:Y:S04]  /*02c0*/  @P0 STG.E.64 desc[UR8][R2.64], R6 ;  /* 0x0000000602000986 */ /* 0x0005e8000c101b08 */
[----:B------:R2:W-:Y:S02]  /*02d0*/  @P0 STG.E.64 desc[UR8][R2.64+0x8], R4 ;  /* 0x0000080402000986 */ /* 0x0005e4000c101b08 */
.L_x_5:
[----:B------:R-:W-:Y:S05]  /*02e0*/  BSYNC.RECONVERGENT B0 ;  /* 0x0000000000007941 */ /* 0x000fea0003800200 */
.L_x_4:
[----:B------:R-:W-:Y:S06]  /*02f0*/  BAR.SYNC.DEFER_BLOCKING 0x0 ;  /* 0x0000000000007b1d */ /* 0x000fec0000010000 */
[----:B------:R-:W-:Y:S04]  /*0300*/  BSSY.RECONVERGENT B0, `(.L_x_6) ;  /* 0x0000008000007945 */ /* 0x000fe80003800200 */
[----:B------:R-:W-:Y:S05]  /*0310*/  @P1 BRA `(.L_x_7) ;  /* 0x0000000000181947 */ /* 0x000fea0003800000 */
[----:B012---:R-:W2:Y:S04]  /*0320*/  LDG.E.64 R4, desc[UR8][R2.64+0x8] ;  /* 0x0000080802047981 */ /* 0x007ea8000c1e1b00 */
[----:B------:R-:W2:Y:S02]  /*0330*/  LDG.E.64 R6, desc[UR8][R2.64+0x10] ;  /* 0x0000100802067981 */ /* 0x000ea4000c1e1b00 */
[----:B--2---:R-:W-:-:S04]  /*0340*/  ISETP.GT.U32.AND P0, PT, R4, R6, PT ;  /* 0x000000060400720c */ /* 0x004fc80003f04070 */
[----:B------:R-:W-:-:S13]  /*0350*/  ISETP.GT.AND.EX P0, PT, R5, R7, PT, P0 ;  /* 0x000000070500720c */ /* 0x000fda0003f04300 */
[----:B------:R3:W-:Y:S04]  /*0360*/  @P0 STG.E.64 desc[UR8][R2.64+0x8], R6 ;  /* 0x0000080602000986 */ /* 0x0007e8000c101b08 */
[----:B------:R3:W-:Y:S02]  /*0370*/  @P0 STG.E.64 desc[UR8][R2.64+0x10], R4 ;  /* 0x0000100402000986 */ /* 0x0007e4000c101b08 */
.L_x_7:
[----:B------:R-:W-:Y:S05]  /*0380*/  BSYNC.RECONVERGENT B0 ;  /* 0x0000000000007941 */ /* 0x000fea0003800200 */
.L_x_6:
[----:B------:R-:W-:Y:S06]  /*0390*/  BAR.SYNC.DEFER_BLOCKING 0x0 ;  /* 0x0000000000007b1d */ /* 0x000fec0000010000 */
[----:B------:R-:W-:Y:S04]  /*03a0*/  BSSY.RECONVERGENT B0, `(.L_x_8) ;  /* 0x0000008000007945 */ /* 0x000fe80003800200 */
[----:B------:R-:W-:Y:S05]  /*03b0*/  @P2 BRA `(.L_x_9) ;  /* 0x0000000000182947 */ /* 0x000fea0003800000 */
[----:B0123--:R-:W2:Y:S04]  /*03c0*/  LDG.E.64 R4, desc[UR8][R2.64] ;  /* 0x0000000802047981 */ /* 0x00fea8000c1e1b00 */
[----:B------:R-:W2:Y:S02]  /*03d0*/  LDG.E.64 R6, desc[UR8][R2.64+0x8] ;  /* 0x0000080802067981 */ /* 0x000ea4000c1e1b00 */
[----:B--2---:R-:W-:-:S04]  /*03e0*/  ISETP.GT.U32.AND P0, PT, R4, R6, PT ;  /* 0x000000060400720c */ /* 0x004fc80003f04070 */
[----:B------:R-:W-:-:S13]  /*03f0*/  ISETP.GT.AND.EX P0, PT, R5, R7, PT, P0 ;  /* 0x000000070500720c */ /* 0x000fda0003f04300 */
[----:B------:R4:W-:Y:S04]  /*0400*/  @P0 STG.E.64 desc[UR8][R2.64], R6 ;  /* 0x0000000602000986 */ /* 0x0009e8000c101b08 */
[----:B------:R4:W-:Y:S02]  /*0410*/  @P0 STG.E.64 desc[UR8][R2.64+0x8], R4 ;  /* 0x0000080402000986 */ /* 0x0009e4000c101b08 */
.L_x_9:
[----:B------:R-:W-:Y:S05]  /*0420*/  BSYNC.RECONVERGENT B0 ;  /* 0x0000000000007941 */ /* 0x000fea0003800200 */
.L_x_8:
[----:B------:R-:W-:Y:S06]  /*0430*/  BAR.SYNC.DEFER_BLOCKING 0x0 ;  /* 0x0000000000007b1d */ /* 0x000fec0000010000 */
[----:B------:R-:W-:Y:S04]  /*0440*/  BSSY.RECONVERGENT B0, `(.L_x_10) ;  /* 0x0000008000007945 */ /* 0x000fe80003800200 */
[----:B------:R-:W-:Y:S05]  /*0450*/  @P1 BRA `(.L_x_11) ;  /* 0x0000000000181947 */ /* 0x000fea0003800000 */
[----:B01234-:R-:W2:Y:S04]  /*0460*/  LDG.E.64 R4, desc[UR8][R2.64+0x8] ;  /* 0x0000080802047981 */ /* 0x01fea8000c1e1b00 */
[----:B------:R-:W2:Y:S02]  /*0470*/  LDG.E.64 R6, desc[UR8][R2.64+0x10] ;  /* 0x0000100802067981 */ /* 0x000ea4000c1e1b00 */
[----:B--2---:R-:W-:-:S04]  /*0480*/  ISETP.GT.U32.AND P0, PT, R4, R6, PT ;  /* 0x000000060400720c */ /* 0x004fc80003f04070 */
[----:B------:R-:W-:-:S13]  /*0490*/  ISETP.GT.AND.EX P0, PT, R5, R7, PT, P0 ;  /* 0x000000070500720c */ /* 0x000fda0003f04300 */
[----:B------:R0:W-:Y:S04]  /*04a0*/  @P0 STG.E.64 desc[UR8][R2.64+0x8], R6 ;  /* 0x0000080602000986 */ /* 0x0001e8000c101b08 */
[----:B------:R0:W-:Y:S02]  /*04b0*/  @P0 STG.E.64 desc[UR8][R2.64+0x10], R4 ;  /* 0x0000100402000986 */ /* 0x0001e4000c101b08 */
.L_x_11:
[----:B------:R-:W-:Y:S05]  /*04c0*/  BSYNC.RECONVERGENT B0 ;  /* 0x0000000000007941 */ /* 0x000fea0003800200 */
.L_x_10:
        /* <DEDUP_REMOVED lines=9> */
.L_x_13:
[----:B------:R-:W-:Y:S05]  /*0560*/  BSYNC.RECONVERGENT B0 ;  /* 0x0000000000007941 */ /* 0x000fea0003800200 */
.L_x_12:
        /* <DEDUP_REMOVED lines=9> */
.L_x_15:
[----:B------:R-:W-:Y:S05]  /*0600*/  BSYNC.RECONVERGENT B0 ;  /* 0x0000000000007941 */ /* 0x000fea0003800200 */
.L_x_14:
[----:B------:R-:W-:Y:S06]  /*0610*/  BAR.SYNC.DEFER_BLOCKING 0x0 ;  /* 0x0000000000007b1d */ /* 0x000fec0000010000 */
[----:B------:R-:W-:Y:S05]  /*0620*/  BRA `(.L_x_16) ;  /* 0xfffffff800987947 */ /* 0x000fea000383ffff */
.L_x_17:
[----:B------:R-:W-:-:S00]  /*0630*/  BRA `(.L_x_17) ;  /* 0xfffffffc00fc7947 */ /* 0x000fc0000383ffff */
[----:B------:R-:W-:-:S00]  /*0640*/  NOP ;  /* 0x0000000000007918 */ /* 0x000fc00000000000 */
        /* <DEDUP_REMOVED lines=11> */
.L_x_18:


//--------------------- .nv.shared.reserved.0     --------------------------
	.section	.nv.shared.reserved.0,"aw",@nobits
	.weak		__nv_reservedSMEM_offset_0_alias
	.size		__nv_reservedSMEM_offset_0_alias, 0, 64
	.other		__nv_reservedSMEM_offset_0_alias,@"STO_CUDA_RESERVED_SHARED STV_DEFAULT"
__nv_reservedSMEM_offset_0_alias:
	.zero		0
	.zero		64


//--------------------- .nv.constant0._Z4sortPlPy --------------------------
	.section	.nv.constant0._Z4sortPlPy,"a",@progbits
	.sectionflags	@""
	.align	4
.nv.constant0._Z4sortPlPy:
	.zero		912


//--------------------- SYMBOLS --------------------------

	.type		.nv.reservedSmem.offset0,@object
	.size		.nv.reservedSmem.offset0,0x4
